	.headerflags	@"EF_CUDA_TEXMODE_UNIFIED EF_CUDA_64BIT_ADDRESS EF_CUDA_ACCELERATORS EF_CUDA_SM90 EF_CUDA_VIRTUAL_SM(EF_CUDA_SM90)"
	.elftype	@"ET_EXEC"


//--------------------- .nv.info                  --------------------------
	.section	.nv.info,"",@"SHT_CUDA_INFO"
	.align	4


	//----- nvinfo : EIATTR_REGCOUNT
	.align		4
        /*0000*/ 	.byte	0x04, 0x2f
        /*0002*/ 	.short	(.L_2 - .L_1)
	.align		4
.L_1:
        /*0004*/ 	.word	index@(triton_poi_fused__to_copy_clamp_floor_sub_2)
        /*0008*/ 	.word	0x00000008


	//----- nvinfo : EIATTR_MIN_STACK_SIZE
	.align		4
.L_2:
        /*000c*/ 	.byte	0x04, 0x12
        /*000e*/ 	.short	(.L_4 - .L_3)
	.align		4
.L_3:
        /*0010*/ 	.word	index@(triton_poi_fused__to_copy_clamp_floor_sub_2)
        /*0014*/ 	.word	0x00000000


	//----- nvinfo : EIATTR_FRAME_SIZE
	.align		4
.L_4:
        /*0018*/ 	.byte	0x04, 0x11
        /*001a*/ 	.short	(.L_6 - .L_5)
	.align		4
.L_5:
        /*001c*/ 	.word	index@(triton_poi_fused__to_copy_clamp_floor_sub_2)
        /*0020*/ 	.word	0x00000000


	//----- nvinfo : EIATTR_MIN_STACK_SIZE
	.align		4
.L_6:
        /*0024*/ 	.byte	0x04, 0x12
        /*0026*/ 	.short	(.L_8 - .L_7)
	.align		4
.L_7:
        /*0028*/ 	.word	index@(triton_poi_fused__to_copy_clamp_floor_sub_2)
        /*002c*/ 	.word	0x00000000
.L_8:


//--------------------- .nv.info.triton_poi_fused__to_copy_clamp_floor_sub_2 --------------------------
	.section	.nv.info.triton_poi_fused__to_copy_clamp_floor_sub_2,"",@"SHT_CUDA_INFO"
	.sectionflags	@""
	.align	4


	//----- nvinfo : EIATTR_CUDA_API_VERSION
	.align		4
        /*0000*/ 	.byte	0x04, 0x37
        /*0002*/ 	.short	(.L_10 - .L_9)
.L_9:
        /*0004*/ 	.word	0x0000007c


	//----- nvinfo : EIATTR_KPARAM_INFO
	.align		4
.L_10:
        /*0008*/ 	.byte	0x04, 0x17
        /*000a*/ 	.short	(.L_12 - .L_11)
.L_11:
        /*000c*/ 	.word	0x00000000
        /*0010*/ 	.short	0x0001
        /*0012*/ 	.short	0x0008
        /*0014*/ 	.byte	0x00, 0xf0, 0x11, 0x00


	//----- nvinfo : EIATTR_KPARAM_INFO
	.align		4
.L_12:
        /*0018*/ 	.byte	0x04, 0x17
        /*001a*/ 	.short	(.L_14 - .L_13)
.L_13:
        /*001c*/ 	.word	0x00000000
        /*0020*/ 	.short	0x0000
        /*0022*/ 	.short	0x0000
        /*0024*/ 	.byte	0x00, 0xf4, 0x21, 0x00


	//----- nvinfo : EIATTR_SPARSE_MMA_MASK
	.align		4
.L_14:
        /*0028*/ 	.byte	0x03, 0x50
        /*002a*/ 	.short	0x0000


	//----- nvinfo : EIATTR_MAXREG_COUNT
	.align		4
        /*002c*/ 	.byte	0x03, 0x1b
        /*002e*/ 	.short	0x00ff


	//----- nvinfo : EIATTR_EXIT_INSTR_OFFSETS
	.align		4
        /*0030*/ 	.byte	0x04, 0x1c
        /*0032*/ 	.short	(.L_16 - .L_15)


	//   ....[0]....
.L_15:
        /*0034*/ 	.word	0x00000120


	//   ....[1]....
        /*0038*/ 	.word	0x00000150


	//----- nvinfo : EIATTR_REQNTID
	.align		4
.L_16:
        /*003c*/ 	.byte	0x04, 0x10
        /*003e*/ 	.short	(.L_18 - .L_17)
.L_17:
        /*0040*/ 	.word	0x00000020
        /*0044*/ 	.word	0x00000001
        /*0048*/ 	.word	0x00000001


	//----- nvinfo : EIATTR_CBANK_PARAM_SIZE
	.align		4
.L_18:
        /*004c*/ 	.byte	0x03, 0x19
        /*004e*/ 	.short	0x000c


	//----- nvinfo : EIATTR_PARAM_CBANK
	.align		4
        /*0050*/ 	.byte	0x04, 0x0a
        /*0052*/ 	.short	(.L_20 - .L_19)
	.align		4
.L_19:
        /*0054*/ 	.word	index@(.nv.constant0.triton_poi_fused__to_copy_clamp_floor_sub_2)
        /*0058*/ 	.short	0x0210
        /*005a*/ 	.short	0x000c


	//----- nvinfo : EIATTR_SW_WAR
	.align		4
.L_20:
        /*005c*/ 	.byte	0x04, 0x36
        /*005e*/ 	.short	(.L_22 - .L_21)
.L_21:
        /*0060*/ 	.word	0x00000008
.L_22:


//--------------------- .nv.callgraph             --------------------------
	.section	.nv.callgraph,"",@"SHT_CUDA_CALLGRAPH"
	.align	4
	.sectionentsize	8
	.align		4
        /*0000*/ 	.word	0x00000000
	.align		4
        /*0004*/ 	.word	0xffffffff
	.align		4
        /*0008*/ 	.word	0x00000000
	.align		4
        /*000c*/ 	.word	0xfffffffe
	.align		4
        /*0010*/ 	.word	0x00000000
	.align		4
        /*0014*/ 	.word	0xfffffffd
	.align		4
        /*0018*/ 	.word	0x00000000
	.align		4
        /*001c*/ 	.word	0xfffffffc


//--------------------- .nv.constant4             --------------------------
	.section	.nv.constant4,"a",@progbits
	.align	8
	.align		8
.nv.constant4:
        /*0000*/ 	.dword	_$_str


//--------------------- .text.triton_poi_fused__to_copy_clamp_floor_sub_2 --------------------------
	.section	.text.triton_poi_fused__to_copy_clamp_floor_sub_2,"ax",@progbits
	.align	128
        .global         triton_poi_fused__to_copy_clamp_floor_sub_2
        .type           triton_poi_fused__to_copy_clamp_floor_sub_2,@function
        .size           triton_poi_fused__to_copy_clamp_floor_sub_2,(.L_x_1 - triton_poi_fused__to_copy_clamp_floor_sub_2)
        .other          triton_poi_fused__to_copy_clamp_floor_sub_2,@"STO_CUDA_ENTRY STV_DEFAULT"
triton_poi_fused__to_copy_clamp_floor_sub_2:
.text.triton_poi_fused__to_copy_clamp_floor_sub_2:
[----:B------:R-:W0:Y:S02]  /*0000*/  LDC R1, c[0x0][0x28] ;  /* 0x00000a00ff017b82 */ /* 0x000e240000000800 */
[----:B------:R-:W1:Y:S01]  /*0010*/  S2R R4, SR_TID.X ;  /* 0x0000000000047919 */ /* 0x000e620000002100 */
[----:B------:R-:W-:Y:S01]  /*0020*/  IMAD.MOV.U32 R3, RZ, RZ, 0x405a895e ;  /* 0x405a895eff037424 */ /* 0x000fe200078e00ff */
[----:B------:R-:W2:Y:S01]  /*0030*/  S2R R5, SR_CTAID.X ;  /* 0x0000000000057919 */ /* 0x000ea20000002500 */
[C---:B-1----:R-:W-:Y:S02]  /*0040*/  LOP3.LUT R0, R4.reuse, 0x3, RZ, 0xc0, !PT ;  /* 0x0000000304007812 */ /* 0x042fe400078ec0ff */
[----:B------:R-:W-:-:S03]  /*0050*/  LOP3.LUT P0, RZ, R4, 0x1c, RZ, 0xc0, !PT ;  /* 0x0000001c04ff7812 */ /* 0x000fc6000780c0ff */
[----:B--2---:R-:W-:-:S05]  /*0060*/  IMAD R5, R5, 0x4, R0 ;  /* 0x0000000405057824 */ /* 0x004fca00078e0200 */
[----:B------:R-:W-:Y:S02]  /*0070*/  I2FP.F32.S32 R0, R5 ;  /* 0x0000000500007245 */ /* 0x000fe40000201400 */
[----:B------:R-:W-:-:S03]  /*0080*/  ISETP.LT.AND P0, PT, R5, 0x4, !P0 ;  /* 0x000000040500780c */ /* 0x000fc60004701270 */
[----:B------:R-:W-:-:S04]  /*0090*/  FADD R0, R0, 0.5 ;  /* 0x3f00000000007421 */ /* 0x000fc80000000000 */
[----:B------:R-:W-:Y:S02]  /*00a0*/  FFMA R0, R0, R3, -0.5 ;  /* 0xbf00000000007423 */ /* 0x000fe40000000003 */
[----:B------:R-:W1:Y:S04]  /*00b0*/  LDC.64 R2, c[0x0][0x210] ;  /* 0x00008400ff027b82 */ /* 0x000e680000000a00 */
[----:B------:R-:W2:Y:S02]  /*00c0*/  F2I.FTZ.FLOOR.NTZ R0, R0 ;  /* 0x0000000000007305 */ /* 0x000ea40000217100 */
[----:B--2---:R-:W-:-:S04]  /*00d0*/  VIMNMX R4, R0, 0x1, !PT ;  /* 0x0000000100047848 */ /* 0x004fc80007fe0100 */
[----:B------:R-:W-:Y:S01]  /*00e0*/  VIMNMX R4, R4, 0xe, PT ;  /* 0x0000000e04047848 */ /* 0x000fe20003fe0100 */
[----:B-1----:R-:W-:-:S03]  /*00f0*/  IMAD.WIDE R2, R5, 0x8, R2 ;  /* 0x0000000805027825 */ /* 0x002fc600078e0202 */
[----:B------:R-:W-:-:S05]  /*0100*/  IADD3 R4, P1, R4, -0x1, RZ ;  /* 0xffffffff04047810 */ /* 0x000fca0007f3e0ff */
[----:B------:R-:W-:Y:S01]  /*0110*/  IMAD.X R5, RZ, RZ, -0x1, P1 ;  /* 0xffffffffff057424 */ /* 0x000fe200008e06ff */
[----:B------:R-:W-:Y:S07]  /*0120*/  @!P0 EXIT ;  /* 0x000000000000894d */ /* 0x000fee0003800000 */
[----:B------:R-:W-:Y:S02]  /*0130*/  ULDC.64 UR4, c[0x0][0x208] ;  /* 0x0000820000047ab9 */ /* 0x000fe40000000a00 */
[----:B------:R-:W-:Y:S01]  /*0140*/  STG.E.64 desc[UR4][R2.64], R4 ;  /* 0x0000000402007986 */ /* 0x000fe2000c101b04 */
[----:B------:R-:W-:Y:S05]  /*0150*/  EXIT ;  /* 0x000000000000794d */ /* 0x000fea0003800000 */
.L_x_0:
[----:B------:R-:W-:-:S00]  /*0160*/  BRA `(.L_x_0) ;  /* 0xfffffffc00fc7947 */ /* 0x000fc0000383ffff */
[----:B------:R-:W-:-:S00]  /*0170*/  NOP ;  /* 0x0000000000007918 */ /* 0x000fc00000000000 */
        /* <DEDUP_REMOVED lines=8> */
.L_x_1:


//--------------------- .nv.global.init           --------------------------
	.section	.nv.global.init,"aw",@progbits
.nv.global.init:
	.type		_$_str,@object
	.size		_$_str,(.L_0 - _$_str)
_$_str:
        /*0000*/ 	.byte	0x5f, 0x5f, 0x43, 0x55, 0x44, 0x41, 0x5f, 0x46, 0x54, 0x5a, 0x00
.L_0:


//--------------------- .nv.constant0.triton_poi_fused__to_copy_clamp_floor_sub_2 --------------------------
	.section	.nv.constant0.triton_poi_fused__to_copy_clamp_floor_sub_2,"a",@progbits
	.sectionflags	@""
	.align	4
.nv.constant0.triton_poi_fused__to_copy_clamp_floor_sub_2:
	.zero		540
